//
// Generated by NVIDIA NVVM Compiler
//
// Compiler Build ID: CL-36424714
// Cuda compilation tools, release 13.0, V13.0.88
// Based on NVVM 20.0.0
//

.version 9.0
.target sm_100
.address_size 64

	// .globl	_Z7Sub_V_SPffi

.visible .entry _Z7Sub_V_SPffi(
	.param .u64 .ptr .align 1 _Z7Sub_V_SPffi_param_0,
	.param .f32 _Z7Sub_V_SPffi_param_1,
	.param .u32 _Z7Sub_V_SPffi_param_2
)
{
	.reg .pred 	%p<2>;
	.reg .b32 	%r<6>;
	.reg .b32 	%f<4>;
	.reg .b64 	%rd<5>;

	ld.param.u64 	%rd1, [_Z7Sub_V_SPffi_param_0];
	ld.param.f32 	%f1, [_Z7Sub_V_SPffi_param_1];
	ld.param.u32 	%r2, [_Z7Sub_V_SPffi_param_2];
	mov.u32 	%r3, %tid.x;
	mov.u32 	%r4, %ctaid.x;
	mov.u32 	%r5, %ntid.x;
	mad.lo.s32 	%r1, %r4, %r5, %r3;
	setp.ge.s32 	%p1, %r1, %r2;
	@%p1 bra 	$L__BB0_2;
	cvta.to.global.u64 	%rd2, %rd1;
	mul.wide.s32 	%rd3, %r1, 4;
	add.s64 	%rd4, %rd2, %rd3;
	ld.global.f32 	%f2, [%rd4];
	sub.f32 	%f3, %f2, %f1;
	st.global.f32 	[%rd4], %f3;
$L__BB0_2:
	ret;

}
	// .globl	_Z7Sub_S_VfPfi
.visible .entry _Z7Sub_S_VfPfi(
	.param .f32 _Z7Sub_S_VfPfi_param_0,
	.param .u64 .ptr .align 1 _Z7Sub_S_VfPfi_param_1,
	.param .u32 _Z7Sub_S_VfPfi_param_2
)
{
	.reg .pred 	%p<2>;
	.reg .b32 	%r<6>;
	.reg .b32 	%f<4>;
	.reg .b64 	%rd<5>;

	ld.param.f32 	%f1, [_Z7Sub_S_VfPfi_param_0];
	ld.param.u64 	%rd1, [_Z7Sub_S_VfPfi_param_1];
	ld.param.u32 	%r2, [_Z7Sub_S_VfPfi_param_2];
	mov.u32 	%r3, %tid.x;
	mov.u32 	%r4, %ctaid.x;
	mov.u32 	%r5, %ntid.x;
	mad.lo.s32 	%r1, %r4, %r5, %r3;
	setp.ge.s32 	%p1, %r1, %r2;
	@%p1 bra 	$L__BB1_2;
	cvta.to.global.u64 	%rd2, %rd1;
	mul.wide.s32 	%rd3, %r1, 4;
	add.s64 	%rd4, %rd2, %rd3;
	ld.global.f32 	%f2, [%rd4];
	sub.f32 	%f3, %f1, %f2;
	st.global.f32 	[%rd4], %f3;
$L__BB1_2:
	ret;

}
	// .globl	_Z7Add_V_SPffi
.visible .entry _Z7Add_V_SPffi(
	.param .u64 .ptr .align 1 _Z7Add_V_SPffi_param_0,
	.param .f32 _Z7Add_V_SPffi_param_1,
	.param .u32 _Z7Add_V_SPffi_param_2
)
{
	.reg .pred 	%p<2>;
	.reg .b32 	%r<6>;
	.reg .b32 	%f<4>;
	.reg .b64 	%rd<5>;

	ld.param.u64 	%rd1, [_Z7Add_V_SPffi_param_0];
	ld.param.f32 	%f1, [_Z7Add_V_SPffi_param_1];
	ld.param.u32 	%r2, [_Z7Add_V_SPffi_param_2];
	mov.u32 	%r3, %tid.x;
	mov.u32 	%r4, %ctaid.x;
	mov.u32 	%r5, %ntid.x;
	mad.lo.s32 	%r1, %r4, %r5, %r3;
	setp.ge.s32 	%p1, %r1, %r2;
	@%p1 bra 	$L__BB2_2;
	cvta.to.global.u64 	%rd2, %rd1;
	mul.wide.s32 	%rd3, %r1, 4;
	add.s64 	%rd4, %rd2, %rd3;
	ld.global.f32 	%f2, [%rd4];
	add.f32 	%f3, %f1, %f2;
	st.global.f32 	[%rd4], %f3;
$L__BB2_2:
	ret;

}
	// .globl	_Z11Mul_Had_V_VPKfPfi
.visible .entry _Z11Mul_Had_V_VPKfPfi(
	.param .u64 .ptr .align 1 _Z11Mul_Had_V_VPKfPfi_param_0,
	.param .u64 .ptr .align 1 _Z11Mul_Had_V_VPKfPfi_param_1,
	.param .u32 _Z11Mul_Had_V_VPKfPfi_param_2
)
{
	.reg .pred 	%p<2>;
	.reg .b32 	%r<6>;
	.reg .b32 	%f<4>;
	.reg .b64 	%rd<8>;

	ld.param.u64 	%rd1, [_Z11Mul_Had_V_VPKfPfi_param_0];
	ld.param.u64 	%rd2, [_Z11Mul_Had_V_VPKfPfi_param_1];
	ld.param.u32 	%r2, [_Z11Mul_Had_V_VPKfPfi_param_2];
	mov.u32 	%r3, %tid.x;
	mov.u32 	%r4, %ctaid.x;
	mov.u32 	%r5, %ntid.x;
	mad.lo.s32 	%r1, %r4, %r5, %r3;
	setp.ge.s32 	%p1, %r1, %r2;
	@%p1 bra 	$L__BB3_2;
	cvta.to.global.u64 	%rd3, %rd1;
	cvta.to.global.u64 	%rd4, %rd2;
	mul.wide.s32 	%rd5, %r1, 4;
	add.s64 	%rd6, %rd3, %rd5;
	ld.global.f32 	%f1, [%rd6];
	add.s64 	%rd7, %rd4, %rd5;
	ld.global.f32 	%f2, [%rd7];
	mul.f32 	%f3, %f1, %f2;
	st.global.f32 	[%rd7], %f3;
$L__BB3_2:
	ret;

}


// ===== COMPILED SASS (sm_100) =====

	.target	sm_100

	.elftype	@"ET_EXEC"


//--------------------- .note.nv.tkinfo           --------------------------
	.section	.note.nv.tkinfo,"",@"SHT_NOTE"
	.sectionflags	@"SHF_NOTE_NV_TKINFO"
	.tkinfo
        /*0018*/ 	.word	0x00000002
        /*0030*/ 	.string	""
        /*0030*/ 	.string	"ptxas"
        /*0030*/ 	.string	"Cuda compilation tools, release 13.0, V13.0.88"
        /*0030*/ 	.string	"Build cuda_13.0.r13.0/compiler.36424714_0"
        /*0030*/ 	.string	"-arch sm_100 -m 64 "



//--------------------- .note.nv.cuinfo           --------------------------
	.section	.note.nv.cuinfo,"",@"SHT_NOTE"
	.sectionflags	@"SHF_NOTE_NV_CUINFO"
        /*0018*/ 	.short	0x0002
        /*001a*/ 	.short	0x0064
        /*001c*/ 	.short	0x0082
	.zero		2


//--------------------- .nv.info                  --------------------------
	.section	.nv.info,"",@"SHT_CUDA_INFO"
	.align	4


	//----- nvinfo : EIATTR_REGCOUNT
	.align		4
        /*0000*/ 	.byte	0x04, 0x2f
        /*0002*/ 	.short	(.L_1 - .L_0)
	.align		4
.L_0:
        /*0004*/ 	.word	index@(_Z7Sub_V_SPffi)
        /*0008*/ 	.word	0x00000008


	//----- nvinfo : EIATTR_FRAME_SIZE
	.align		4
.L_1:
        /*000c*/ 	.byte	0x04, 0x11
        /*000e*/ 	.short	(.L_3 - .L_2)
	.align		4
.L_2:
        /*0010*/ 	.word	index@(_Z7Sub_V_SPffi)
        /*0014*/ 	.word	0x00000000


	//----- nvinfo : EIATTR_REGCOUNT
	.align		4
.L_3:
        /*0018*/ 	.byte	0x04, 0x2f
        /*001a*/ 	.short	(.L_5 - .L_4)
	.align		4
.L_4:
        /*001c*/ 	.word	index@(_Z7Sub_S_VfPfi)
        /*0020*/ 	.word	0x00000008


	//----- nvinfo : EIATTR_FRAME_SIZE
	.align		4
.L_5:
        /*0024*/ 	.byte	0x04, 0x11
        /*0026*/ 	.short	(.L_7 - .L_6)
	.align		4
.L_6:
        /*0028*/ 	.word	index@(_Z7Sub_S_VfPfi)
        /*002c*/ 	.word	0x00000000


	//----- nvinfo : EIATTR_REGCOUNT
	.align		4
.L_7:
        /*0030*/ 	.byte	0x04, 0x2f
        /*0032*/ 	.short	(.L_9 - .L_8)
	.align		4
.L_8:
        /*0034*/ 	.word	index@(_Z7Add_V_SPffi)
        /*0038*/ 	.word	0x00000008


	//----- nvinfo : EIATTR_FRAME_SIZE
	.align		4
.L_9:
        /*003c*/ 	.byte	0x04, 0x11
        /*003e*/ 	.short	(.L_11 - .L_10)
	.align		4
.L_10:
        /*0040*/ 	.word	index@(_Z7Add_V_SPffi)
        /*0044*/ 	.word	0x00000000


	//----- nvinfo : EIATTR_REGCOUNT
	.align		4
.L_11:
        /*0048*/ 	.byte	0x04, 0x2f
        /*004a*/ 	.short	(.L_13 - .L_12)
	.align		4
.L_12:
        /*004c*/ 	.word	index@(_Z11Mul_Had_V_VPKfPfi)
        /*0050*/ 	.word	0x0000000a


	//----- nvinfo : EIATTR_FRAME_SIZE
	.align		4
.L_13:
        /*0054*/ 	.byte	0x04, 0x11
        /*0056*/ 	.short	(.L_15 - .L_14)
	.align		4
.L_14:
        /*0058*/ 	.word	index@(_Z11Mul_Had_V_VPKfPfi)
        /*005c*/ 	.word	0x00000000


	//----- nvinfo : EIATTR_MIN_STACK_SIZE
	.align		4
.L_15:
        /*0060*/ 	.byte	0x04, 0x12
        /*0062*/ 	.short	(.L_17 - .L_16)
	.align		4
.L_16:
        /*0064*/ 	.word	index@(_Z11Mul_Had_V_VPKfPfi)
        /*0068*/ 	.word	0x00000000


	//----- nvinfo : EIATTR_MIN_STACK_SIZE
	.align		4
.L_17:
        /*006c*/ 	.byte	0x04, 0x12
        /*006e*/ 	.short	(.L_19 - .L_18)
	.align		4
.L_18:
        /*0070*/ 	.word	index@(_Z7Add_V_SPffi)
        /*0074*/ 	.word	0x00000000


	//----- nvinfo : EIATTR_MIN_STACK_SIZE
	.align		4
.L_19:
        /*0078*/ 	.byte	0x04, 0x12
        /*007a*/ 	.short	(.L_21 - .L_20)
	.align		4
.L_20:
        /*007c*/ 	.word	index@(_Z7Sub_S_VfPfi)
        /*0080*/ 	.word	0x00000000


	//----- nvinfo : EIATTR_MIN_STACK_SIZE
	.align		4
.L_21:
        /*0084*/ 	.byte	0x04, 0x12
        /*0086*/ 	.short	(.L_23 - .L_22)
	.align		4
.L_22:
        /*0088*/ 	.word	index@(_Z7Sub_V_SPffi)
        /*008c*/ 	.word	0x00000000
.L_23:


//--------------------- .nv.compat                --------------------------
	.section	.nv.compat,"",@"SHT_CUDA_COMPAT_INFO"
	.align	4
        /*0000*/ 	.byte	0x02, 0x09, 0x00, 0x00, 0x02, 0x02, 0x01, 0x00, 0x02, 0x05, 0x05, 0x00, 0x03, 0x07, 0x01, 0x01
        /*0010*/ 	.byte	0x02, 0x03, 0x00, 0x00, 0x02, 0x06, 0x01, 0x00, 0x04, 0x0b, 0x08, 0x00, 0x09, 0x00, 0x00, 0x00
        /*0020*/ 	.byte	0x00, 0x00, 0x00, 0x00


//--------------------- .nv.info._Z11Mul_Had_V_VPKfPfi --------------------------
	.section	.nv.info._Z11Mul_Had_V_VPKfPfi,"",@"SHT_CUDA_INFO"
	.sectionflags	@""
	.align	4


	//----- nvinfo : EIATTR_CUDA_API_VERSION
	.align		4
        /*0000*/ 	.byte	0x04, 0x37
        /*0002*/ 	.short	(.L_25 - .L_24)
.L_24:
        /*0004*/ 	.word	0x00000082


	//----- nvinfo : EIATTR_KPARAM_INFO
	.align		4
.L_25:
        /*0008*/ 	.byte	0x04, 0x17
        /*000a*/ 	.short	(.L_27 - .L_26)
.L_26:
        /*000c*/ 	.word	0x00000000
        /*0010*/ 	.short	0x0002
        /*0012*/ 	.short	0x0010
        /*0014*/ 	.byte	0x00, 0xf0, 0x11, 0x00


	//----- nvinfo : EIATTR_KPARAM_INFO
	.align		4
.L_27:
        /*0018*/ 	.byte	0x04, 0x17
        /*001a*/ 	.short	(.L_29 - .L_28)
.L_28:
        /*001c*/ 	.word	0x00000000
        /*0020*/ 	.short	0x0001
        /*0022*/ 	.short	0x0008
        /*0024*/ 	.byte	0x00, 0xf5, 0x21, 0x00


	//----- nvinfo : EIATTR_KPARAM_INFO
	.align		4
.L_29:
        /*0028*/ 	.byte	0x04, 0x17
        /*002a*/ 	.short	(.L_31 - .L_30)
.L_30:
        /*002c*/ 	.word	0x00000000
        /*0030*/ 	.short	0x0000
        /*0032*/ 	.short	0x0000
        /*0034*/ 	.byte	0x00, 0xf5, 0x21, 0x00


	//----- nvinfo : EIATTR_SPARSE_MMA_MASK
	.align		4
.L_31:
        /*0038*/ 	.byte	0x03, 0x50
        /*003a*/ 	.short	0x0000


	//----- nvinfo : EIATTR_MAXREG_COUNT
	.align		4
        /*003c*/ 	.byte	0x03, 0x1b
        /*003e*/ 	.short	0x00ff


	//----- nvinfo : EIATTR_MERCURY_ISA_VERSION
	.align		4
        /*0040*/ 	.byte	0x03, 0x5f
        /*0042*/ 	.short	0x0101


	//----- nvinfo : EIATTR_VRC_CTA_INIT_COUNT
	.align		4
        /*0044*/ 	.byte	0x02, 0x4a
	.zero		1
	.zero		1


	//----- nvinfo : EIATTR_EXIT_INSTR_OFFSETS
	.align		4
        /*0048*/ 	.byte	0x04, 0x1c
        /*004a*/ 	.short	(.L_33 - .L_32)


	//   ....[0]....
.L_32:
        /*004c*/ 	.word	0x00000070


	//   ....[1]....
        /*0050*/ 	.word	0x00000110


	//----- nvinfo : EIATTR_CBANK_PARAM_SIZE
	.align		4
.L_33:
        /*0054*/ 	.byte	0x03, 0x19
        /*0056*/ 	.short	0x0014


	//----- nvinfo : EIATTR_PARAM_CBANK
	.align		4
        /*0058*/ 	.byte	0x04, 0x0a
        /*005a*/ 	.short	(.L_35 - .L_34)
	.align		4
.L_34:
        /*005c*/ 	.word	index@(.nv.constant0._Z11Mul_Had_V_VPKfPfi)
        /*0060*/ 	.short	0x0380
        /*0062*/ 	.short	0x0014


	//----- nvinfo : EIATTR_SW_WAR
	.align		4
.L_35:
        /*0064*/ 	.byte	0x04, 0x36
        /*0066*/ 	.short	(.L_37 - .L_36)
.L_36:
        /*0068*/ 	.word	0x00000008
.L_37:


//--------------------- .nv.info._Z7Add_V_SPffi   --------------------------
	.section	.nv.info._Z7Add_V_SPffi,"",@"SHT_CUDA_INFO"
	.sectionflags	@""
	.align	4


	//----- nvinfo : EIATTR_CUDA_API_VERSION
	.align		4
        /*0000*/ 	.byte	0x04, 0x37
        /*0002*/ 	.short	(.L_39 - .L_38)
.L_38:
        /*0004*/ 	.word	0x00000082


	//----- nvinfo : EIATTR_KPARAM_INFO
	.align		4
.L_39:
        /*0008*/ 	.byte	0x04, 0x17
        /*000a*/ 	.short	(.L_41 - .L_40)
.L_40:
        /*000c*/ 	.word	0x00000000
        /*0010*/ 	.short	0x0002
        /*0012*/ 	.short	0x000c
        /*0014*/ 	.byte	0x00, 0xf0, 0x11, 0x00


	//----- nvinfo : EIATTR_KPARAM_INFO
	.align		4
.L_41:
        /*0018*/ 	.byte	0x04, 0x17
        /*001a*/ 	.short	(.L_43 - .L_42)
.L_42:
        /*001c*/ 	.word	0x00000000
        /*0020*/ 	.short	0x0001
        /*0022*/ 	.short	0x0008
        /*0024*/ 	.byte	0x00, 0xf0, 0x11, 0x00


	//----- nvinfo : EIATTR_KPARAM_INFO
	.align		4
.L_43:
        /*0028*/ 	.byte	0x04, 0x17
        /*002a*/ 	.short	(.L_45 - .L_44)
.L_44:
        /*002c*/ 	.word	0x00000000
        /*0030*/ 	.short	0x0000
        /*0032*/ 	.short	0x0000
        /*0034*/ 	.byte	0x00, 0xf5, 0x21, 0x00


	//----- nvinfo : EIATTR_SPARSE_MMA_MASK
	.align		4
.L_45:
        /*0038*/ 	.byte	0x03, 0x50
        /*003a*/ 	.short	0x0000


	//----- nvinfo : EIATTR_MAXREG_COUNT
	.align		4
        /*003c*/ 	.byte	0x03, 0x1b
        /*003e*/ 	.short	0x00ff


	//----- nvinfo : EIATTR_MERCURY_ISA_VERSION
	.align		4
        /*0040*/ 	.byte	0x03, 0x5f
        /*0042*/ 	.short	0x0101


	//----- nvinfo : EIATTR_VRC_CTA_INIT_COUNT
	.align		4
        /*0044*/ 	.byte	0x02, 0x4a
	.zero		1
	.zero		1


	//----- nvinfo : EIATTR_EXIT_INSTR_OFFSETS
	.align		4
        /*0048*/ 	.byte	0x04, 0x1c
        /*004a*/ 	.short	(.L_47 - .L_46)


	//   ....[0]....
.L_46:
        /*004c*/ 	.word	0x00000070


	//   ....[1]....
        /*0050*/ 	.word	0x000000f0


	//----- nvinfo : EIATTR_CBANK_PARAM_SIZE
	.align		4
.L_47:
        /*0054*/ 	.byte	0x03, 0x19
        /*0056*/ 	.short	0x0010


	//----- nvinfo : EIATTR_PARAM_CBANK
	.align		4
        /*0058*/ 	.byte	0x04, 0x0a
        /*005a*/ 	.short	(.L_49 - .L_48)
	.align		4
.L_48:
        /*005c*/ 	.word	index@(.nv.constant0._Z7Add_V_SPffi)
        /*0060*/ 	.short	0x0380
        /*0062*/ 	.short	0x0010


	//----- nvinfo : EIATTR_SW_WAR
	.align		4
.L_49:
        /*0064*/ 	.byte	0x04, 0x36
        /*0066*/ 	.short	(.L_51 - .L_50)
.L_50:
        /*0068*/ 	.word	0x00000008
.L_51:


//--------------------- .nv.info._Z7Sub_S_VfPfi   --------------------------
	.section	.nv.info._Z7Sub_S_VfPfi,"",@"SHT_CUDA_INFO"
	.sectionflags	@""
	.align	4


	//----- nvinfo : EIATTR_CUDA_API_VERSION
	.align		4
        /*0000*/ 	.byte	0x04, 0x37
        /*0002*/ 	.short	(.L_53 - .L_52)
.L_52:
        /*0004*/ 	.word	0x00000082


	//----- nvinfo : EIATTR_KPARAM_INFO
	.align		4
.L_53:
        /*0008*/ 	.byte	0x04, 0x17
        /*000a*/ 	.short	(.L_55 - .L_54)
.L_54:
        /*000c*/ 	.word	0x00000000
        /*0010*/ 	.short	0x0002
        /*0012*/ 	.short	0x0010
        /*0014*/ 	.byte	0x00, 0xf0, 0x11, 0x00


	//----- nvinfo : EIATTR_KPARAM_INFO
	.align		4
.L_55:
        /*0018*/ 	.byte	0x04, 0x17
        /*001a*/ 	.short	(.L_57 - .L_56)
.L_56:
        /*001c*/ 	.word	0x00000000
        /*0020*/ 	.short	0x0001
        /*0022*/ 	.short	0x0008
        /*0024*/ 	.byte	0x00, 0xf5, 0x21, 0x00


	//----- nvinfo : EIATTR_KPARAM_INFO
	.align		4
.L_57:
        /*0028*/ 	.byte	0x04, 0x17
        /*002a*/ 	.short	(.L_59 - .L_58)
.L_58:
        /*002c*/ 	.word	0x00000000
        /*0030*/ 	.short	0x0000
        /*0032*/ 	.short	0x0000
        /*0034*/ 	.byte	0x00, 0xf0, 0x11, 0x00


	//----- nvinfo : EIATTR_SPARSE_MMA_MASK
	.align		4
.L_59:
        /*0038*/ 	.byte	0x03, 0x50
        /*003a*/ 	.short	0x0000


	//----- nvinfo : EIATTR_MAXREG_COUNT
	.align		4
        /*003c*/ 	.byte	0x03, 0x1b
        /*003e*/ 	.short	0x00ff


	//----- nvinfo : EIATTR_MERCURY_ISA_VERSION
	.align		4
        /*0040*/ 	.byte	0x03, 0x5f
        /*0042*/ 	.short	0x0101


	//----- nvinfo : EIATTR_VRC_CTA_INIT_COUNT
	.align		4
        /*0044*/ 	.byte	0x02, 0x4a
	.zero		1
	.zero		1


	//----- nvinfo : EIATTR_EXIT_INSTR_OFFSETS
	.align		4
        /*0048*/ 	.byte	0x04, 0x1c
        /*004a*/ 	.short	(.L_61 - .L_60)


	//   ....[0]....
.L_60:
        /*004c*/ 	.word	0x00000070


	//   ....[1]....
        /*0050*/ 	.word	0x000000f0


	//----- nvinfo : EIATTR_CBANK_PARAM_SIZE
	.align		4
.L_61:
        /*0054*/ 	.byte	0x03, 0x19
        /*0056*/ 	.short	0x0014


	//----- nvinfo : EIATTR_PARAM_CBANK
	.align		4
        /*0058*/ 	.byte	0x04, 0x0a
        /*005a*/ 	.short	(.L_63 - .L_62)
	.align		4
.L_62:
        /*005c*/ 	.word	index@(.nv.constant0._Z7Sub_S_VfPfi)
        /*0060*/ 	.short	0x0380
        /*0062*/ 	.short	0x0014


	//----- nvinfo : EIATTR_SW_WAR
	.align		4
.L_63:
        /*0064*/ 	.byte	0x04, 0x36
        /*0066*/ 	.short	(.L_65 - .L_64)
.L_64:
        /*0068*/ 	.word	0x00000008
.L_65:


//--------------------- .nv.info._Z7Sub_V_SPffi   --------------------------
	.section	.nv.info._Z7Sub_V_SPffi,"",@"SHT_CUDA_INFO"
	.sectionflags	@""
	.align	4


	//----- nvinfo : EIATTR_CUDA_API_VERSION
	.align		4
        /*0000*/ 	.byte	0x04, 0x37
        /*0002*/ 	.short	(.L_67 - .L_66)
.L_66:
        /*0004*/ 	.word	0x00000082


	//----- nvinfo : EIATTR_KPARAM_INFO
	.align		4
.L_67:
        /*0008*/ 	.byte	0x04, 0x17
        /*000a*/ 	.short	(.L_69 - .L_68)
.L_68:
        /*000c*/ 	.word	0x00000000
        /*0010*/ 	.short	0x0002
        /*0012*/ 	.short	0x000c
        /*0014*/ 	.byte	0x00, 0xf0, 0x11, 0x00


	//----- nvinfo : EIATTR_KPARAM_INFO
	.align		4
.L_69:
        /*0018*/ 	.byte	0x04, 0x17
        /*001a*/ 	.short	(.L_71 - .L_70)
.L_70:
        /*001c*/ 	.word	0x00000000
        /*0020*/ 	.short	0x0001
        /*0022*/ 	.short	0x0008
        /*0024*/ 	.byte	0x00, 0xf0, 0x11, 0x00


	//----- nvinfo : EIATTR_KPARAM_INFO
	.align		4
.L_71:
        /*0028*/ 	.byte	0x04, 0x17
        /*002a*/ 	.short	(.L_73 - .L_72)
.L_72:
        /*002c*/ 	.word	0x00000000
        /*0030*/ 	.short	0x0000
        /*0032*/ 	.short	0x0000
        /*0034*/ 	.byte	0x00, 0xf5, 0x21, 0x00


	//----- nvinfo : EIATTR_SPARSE_MMA_MASK
	.align		4
.L_73:
        /*0038*/ 	.byte	0x03, 0x50
        /*003a*/ 	.short	0x0000


	//----- nvinfo : EIATTR_MAXREG_COUNT
	.align		4
        /*003c*/ 	.byte	0x03, 0x1b
        /*003e*/ 	.short	0x00ff


	//----- nvinfo : EIATTR_MERCURY_ISA_VERSION
	.align		4
        /*0040*/ 	.byte	0x03, 0x5f
        /*0042*/ 	.short	0x0101


	//----- nvinfo : EIATTR_VRC_CTA_INIT_COUNT
	.align		4
        /*0044*/ 	.byte	0x02, 0x4a
	.zero		1
	.zero		1


	//----- nvinfo : EIATTR_EXIT_INSTR_OFFSETS
	.align		4
        /*0048*/ 	.byte	0x04, 0x1c
        /*004a*/ 	.short	(.L_75 - .L_74)


	//   ....[0]....
.L_74:
        /*004c*/ 	.word	0x00000070


	//   ....[1]....
        /*0050*/ 	.word	0x000000f0


	//----- nvinfo : EIATTR_CBANK_PARAM_SIZE
	.align		4
.L_75:
        /*0054*/ 	.byte	0x03, 0x19
        /*0056*/ 	.short	0x0010


	//----- nvinfo : EIATTR_PARAM_CBANK
	.align		4
        /*0058*/ 	.byte	0x04, 0x0a
        /*005a*/ 	.short	(.L_77 - .L_76)
	.align		4
.L_76:
        /*005c*/ 	.word	index@(.nv.constant0._Z7Sub_V_SPffi)
        /*0060*/ 	.short	0x0380
        /*0062*/ 	.short	0x0010


	//----- nvinfo : EIATTR_SW_WAR
	.align		4
.L_77:
        /*0064*/ 	.byte	0x04, 0x36
        /*0066*/ 	.short	(.L_79 - .L_78)
.L_78:
        /*0068*/ 	.word	0x00000008
.L_79:


//--------------------- .nv.callgraph             --------------------------
	.section	.nv.callgraph,"",@"SHT_CUDA_CALLGRAPH"
	.align	4
	.sectionentsize	8
	.align		4
        /*0000*/ 	.word	0x00000000
	.align		4
        /*0004*/ 	.word	0xffffffff
	.align		4
        /*0008*/ 	.word	0x00000000
	.align		4
        /*000c*/ 	.word	0xfffffffe
	.align		4
        /*0010*/ 	.word	0x00000000
	.align		4
        /*0014*/ 	.word	0xfffffffd
	.align		4
        /*0018*/ 	.word	0x00000000
	.align		4
        /*001c*/ 	.word	0xfffffffc


//--------------------- .text._Z11Mul_Had_V_VPKfPfi --------------------------
	.section	.text._Z11Mul_Had_V_VPKfPfi,"ax",@progbits
	.align	128
        .global         _Z11Mul_Had_V_VPKfPfi
        .type           _Z11Mul_Had_V_VPKfPfi,@function
        .size           _Z11Mul_Had_V_VPKfPfi,(.L_x_4 - _Z11Mul_Had_V_VPKfPfi)
        .other          _Z11Mul_Had_V_VPKfPfi,@"STO_CUDA_ENTRY STV_DEFAULT"
_Z11Mul_Had_V_VPKfPfi:
.text._Z11Mul_Had_V_VPKfPfi:
[----:B------:R-:W-:Y:S01]  /*0000*/  LDC R1, c[0x0][0x37c] ;  /* 0x0000df00ff017b82 */ /* 0x000fe20000000800 */
[----:B------:R-:W0:Y:S07]  /*0010*/  S2R R7, SR_TID.X ;  /* 0x0000000000077919 */ /* 0x000e2e0000002100 */
[----:B------:R-:W0:Y:S01]  /*0020*/  S2UR UR4, SR_CTAID.X ;  /* 0x00000000000479c3 */ /* 0x000e220000002500 */
[----:B------:R-:W1:Y:S07]  /*0030*/  LDCU UR5, c[0x0][0x390] ;  /* 0x00007200ff0577ac */ /* 0x000e6e0008000800 */
[----:B------:R-:W0:Y:S02]  /*0040*/  LDC R0, c[0x0][0x360] ;  /* 0x0000d800ff007b82 */ /* 0x000e240000000800 */
[----:B0-----:R-:W-:-:S05]  /*0050*/  IMAD R7, R0, UR4, R7 ;  /* 0x0000000400077c24 */ /* 0x001fca000f8e0207 */
[----:B-1----:R-:W-:-:S13]  /*0060*/  ISETP.GE.AND P0, PT, R7, UR5, PT ;  /* 0x0000000507007c0c */ /* 0x002fda000bf06270 */
[----:B------:R-:W-:Y:S05]  /*0070*/  @P0 EXIT ;  /* 0x000000000000094d */ /* 0x000fea0003800000 */
[----:B------:R-:W0:Y:S01]  /*0080*/  LDC.64 R2, c[0x0][0x380] ;  /* 0x0000e000ff027b82 */ /* 0x000e220000000a00 */
[----:B------:R-:W1:Y:S07]  /*0090*/  LDCU.64 UR4, c[0x0][0x358] ;  /* 0x00006b00ff0477ac */ /* 0x000e6e0008000a00 */
[----:B------:R-:W2:Y:S01]  /*00a0*/  LDC.64 R4, c[0x0][0x388] ;  /* 0x0000e200ff047b82 */ /* 0x000ea20000000a00 */
[----:B0-----:R-:W-:-:S06]  /*00b0*/  IMAD.WIDE R2, R7, 0x4, R2 ;  /* 0x0000000407027825 */ /* 0x001fcc00078e0202 */
[----:B-1----:R-:W3:Y:S01]  /*00c0*/  LDG.E R2, desc[UR4][R2.64] ;  /* 0x0000000402027981 */ /* 0x002ee2000c1e1900 */
[----:B--2---:R-:W-:-:S05]  /*00d0*/  IMAD.WIDE R4, R7, 0x4, R4 ;  /* 0x0000000407047825 */ /* 0x004fca00078e0204 */
[----:B------:R-:W3:Y:S02]  /*00e0*/  LDG.E R7, desc[UR4][R4.64] ;  /* 0x0000000404077981 */ /* 0x000ee4000c1e1900 */
[----:B---3--:R-:W-:-:S05]  /*00f0*/  FMUL R7, R2, R7 ;  /* 0x0000000702077220 */ /* 0x008fca0000400000 */
[----:B------:R-:W-:Y:S01]  /*0100*/  STG.E desc[UR4][R4.64], R7 ;  /* 0x0000000704007986 */ /* 0x000fe2000c101904 */
[----:B------:R-:W-:Y:S05]  /*0110*/  EXIT ;  /* 0x000000000000794d */ /* 0x000fea0003800000 */
.L_x_0:
[----:B------:R-:W-:-:S00]  /*0120*/  BRA `(.L_x_0) ;  /* 0xfffffffc00fc7947 */ /* 0x000fc0000383ffff */
[----:B------:R-:W-:-:S00]  /*0130*/  NOP ;  /* 0x0000000000007918 */ /* 0x000fc00000000000 */
        /* <DEDUP_REMOVED lines=12> */
.L_x_4:


//--------------------- .text._Z7Add_V_SPffi      --------------------------
	.section	.text._Z7Add_V_SPffi,"ax",@progbits
	.align	128
        .global         _Z7Add_V_SPffi
        .type           _Z7Add_V_SPffi,@function
        .size           _Z7Add_V_SPffi,(.L_x_5 - _Z7Add_V_SPffi)
        .other          _Z7Add_V_SPffi,@"STO_CUDA_ENTRY STV_DEFAULT"
_Z7Add_V_SPffi:
.text._Z7Add_V_SPffi:
        /* <DEDUP_REMOVED lines=9> */
[----:B------:R-:W1:Y:S01]  /*0090*/  LDCU.64 UR4, c[0x0][0x358] ;  /* 0x00006b00ff0477ac */ /* 0x000e620008000a00 */
[----:B------:R-:W2:Y:S01]  /*00a0*/  LDCU UR6, c[0x0][0x388] ;  /* 0x00007100ff0677ac */ /* 0x000ea20008000800 */
[----:B0-----:R-:W-:-:S05]  /*00b0*/  IMAD.WIDE R2, R5, 0x4, R2 ;  /* 0x0000000405027825 */ /* 0x001fca00078e0202 */
[----:B-1----:R-:W2:Y:S02]  /*00c0*/  LDG.E R0, desc[UR4][R2.64] ;  /* 0x0000000402007981 */ /* 0x002ea4000c1e1900 */
[----:B--2---:R-:W-:-:S05]  /*00d0*/  FADD R5, R0, UR6 ;  /* 0x0000000600057e21 */ /* 0x004fca0008000000 */
[----:B------:R-:W-:Y:S01]  /*00e0*/  STG.E desc[UR4][R2.64], R5 ;  /* 0x0000000502007986 */ /* 0x000fe2000c101904 */
[----:B------:R-:W-:Y:S05]  /*00f0*/  EXIT ;  /* 0x000000000000794d */ /* 0x000fea0003800000 */
.L_x_1:
        /* <DEDUP_REMOVED lines=16> */
.L_x_5:


//--------------------- .text._Z7Sub_S_VfPfi      --------------------------
	.section	.text._Z7Sub_S_VfPfi,"ax",@progbits
	.align	128
        .global         _Z7Sub_S_VfPfi
        .type           _Z7Sub_S_VfPfi,@function
        .size           _Z7Sub_S_VfPfi,(.L_x_6 - _Z7Sub_S_VfPfi)
        .other          _Z7Sub_S_VfPfi,@"STO_CUDA_ENTRY STV_DEFAULT"
_Z7Sub_S_VfPfi:
.text._Z7Sub_S_VfPfi:
        /* <DEDUP_REMOVED lines=13> */
[----:B--2---:R-:W-:-:S05]  /*00d0*/  FADD R5, -R0, UR6 ;  /* 0x0000000600057e21 */ /* 0x004fca0008000100 */
[----:B------:R-:W-:Y:S01]  /*00e0*/  STG.E desc[UR4][R2.64], R5 ;  /* 0x0000000502007986 */ /* 0x000fe2000c101904 */
[----:B------:R-:W-:Y:S05]  /*00f0*/  EXIT ;  /* 0x000000000000794d */ /* 0x000fea0003800000 */
.L_x_2:
        /* <DEDUP_REMOVED lines=16> */
.L_x_6:


//--------------------- .text._Z7Sub_V_SPffi      --------------------------
	.section	.text._Z7Sub_V_SPffi,"ax",@progbits
	.align	128
        .global         _Z7Sub_V_SPffi
        .type           _Z7Sub_V_SPffi,@function
        .size           _Z7Sub_V_SPffi,(.L_x_7 - _Z7Sub_V_SPffi)
        .other          _Z7Sub_V_SPffi,@"STO_CUDA_ENTRY STV_DEFAULT"
_Z7Sub_V_SPffi:
.text._Z7Sub_V_SPffi:
        /* <DEDUP_REMOVED lines=13> */
[----:B--2---:R-:W-:-:S05]  /*00d0*/  FADD R5, R0, -UR6 ;  /* 0x8000000600057e21 */ /* 0x004fca0008000000 */
[----:B------:R-:W-:Y:S01]  /*00e0*/  STG.E desc[UR4][R2.64], R5 ;  /* 0x0000000502007986 */ /* 0x000fe2000c101904 */
[----:B------:R-:W-:Y:S05]  /*00f0*/  EXIT ;  /* 0x000000000000794d */ /* 0x000fea0003800000 */
.L_x_3:
        /* <DEDUP_REMOVED lines=16> */
.L_x_7:


//--------------------- .nv.shared.reserved.0     --------------------------
	.section	.nv.shared.reserved.0,"aw",@nobits
	.weak		__nv_reservedSMEM_offset_0_alias
	.size		__nv_reservedSMEM_offset_0_alias, 0, 64
	.other		__nv_reservedSMEM_offset_0_alias,@"STO_CUDA_RESERVED_SHARED STV_DEFAULT"
__nv_reservedSMEM_offset_0_alias:
	.zero		0
	.zero		64


//--------------------- .nv.constant0._Z11Mul_Had_V_VPKfPfi --------------------------
	.section	.nv.constant0._Z11Mul_Had_V_VPKfPfi,"a",@progbits
	.sectionflags	@""
	.align	4
.nv.constant0._Z11Mul_Had_V_VPKfPfi:
	.zero		916


//--------------------- .nv.constant0._Z7Add_V_SPffi --------------------------
	.section	.nv.constant0._Z7Add_V_SPffi,"a",@progbits
	.sectionflags	@""
	.align	4
.nv.constant0._Z7Add_V_SPffi:
	.zero		912


//--------------------- .nv.constant0._Z7Sub_S_VfPfi --------------------------
	.section	.nv.constant0._Z7Sub_S_VfPfi,"a",@progbits
	.sectionflags	@""
	.align	4
.nv.constant0._Z7Sub_S_VfPfi:
	.zero		916


//--------------------- .nv.constant0._Z7Sub_V_SPffi --------------------------
	.section	.nv.constant0._Z7Sub_V_SPffi,"a",@progbits
	.sectionflags	@""
	.align	4
.nv.constant0._Z7Sub_V_SPffi:
	.zero		912


//--------------------- SYMBOLS --------------------------

	.type		.nv.reservedSmem.offset0,@object
	.size		.nv.reservedSmem.offset0,0x4
